	.headerflags	@"EF_CUDA_TEXMODE_UNIFIED EF_CUDA_64BIT_ADDRESS EF_CUDA_ACCELERATORS EF_CUDA_SM90 EF_CUDA_VIRTUAL_SM(EF_CUDA_SM90)"
	.elftype	@"ET_EXEC"


//--------------------- .nv.info                  --------------------------
	.section	.nv.info,"",@"SHT_CUDA_INFO"
	.align	4


	//----- nvinfo : EIATTR_REGCOUNT
	.align		4
        /*0000*/ 	.byte	0x04, 0x2f
        /*0002*/ 	.short	(.L_3 - .L_2)
	.align		4
.L_2:
        /*0004*/ 	.word	index@(triton_poi_fused_add_convolution_mul_pow_reciprocal_sin_view_16)
        /*0008*/ 	.word	0x00000013


	//----- nvinfo : EIATTR_MIN_STACK_SIZE
	.align		4
.L_3:
        /*000c*/ 	.byte	0x04, 0x12
        /*000e*/ 	.short	(.L_5 - .L_4)
	.align		4
.L_4:
        /*0010*/ 	.word	index@(triton_poi_fused_add_convolution_mul_pow_reciprocal_sin_view_16)
        /*0014*/ 	.word	0x00000020


	//----- nvinfo : EIATTR_FRAME_SIZE
	.align		4
.L_5:
        /*0018*/ 	.byte	0x04, 0x11
        /*001a*/ 	.short	(.L_7 - .L_6)
	.align		4
.L_6:
        /*001c*/ 	.word	index@(triton_poi_fused_add_convolution_mul_pow_reciprocal_sin_view_16)
        /*0020*/ 	.word	0x00000020


	//----- nvinfo : EIATTR_MIN_STACK_SIZE
	.align		4
.L_7:
        /*0024*/ 	.byte	0x04, 0x12
        /*0026*/ 	.short	(.L_9 - .L_8)
	.align		4
.L_8:
        /*0028*/ 	.word	index@(triton_poi_fused_add_convolution_mul_pow_reciprocal_sin_view_16)
        /*002c*/ 	.word	0x00000020
.L_9:


//--------------------- .nv.info.triton_poi_fused_add_convolution_mul_pow_reciprocal_sin_view_16 --------------------------
	.section	.nv.info.triton_poi_fused_add_convolution_mul_pow_reciprocal_sin_view_16,"",@"SHT_CUDA_INFO"
	.sectionflags	@""
	.align	4


	//----- nvinfo : EIATTR_CUDA_API_VERSION
	.align		4
        /*0000*/ 	.byte	0x04, 0x37
        /*0002*/ 	.short	(.L_11 - .L_10)
.L_10:
        /*0004*/ 	.word	0x0000007c


	//----- nvinfo : EIATTR_KPARAM_INFO
	.align		4
.L_11:
        /*0008*/ 	.byte	0x04, 0x17
        /*000a*/ 	.short	(.L_13 - .L_12)
.L_12:
        /*000c*/ 	.word	0x00000000
        /*0010*/ 	.short	0x0007
        /*0012*/ 	.short	0x0038
        /*0014*/ 	.byte	0x00, 0xf0, 0x11, 0x00


	//----- nvinfo : EIATTR_KPARAM_INFO
	.align		4
.L_13:
        /*0018*/ 	.byte	0x04, 0x17
        /*001a*/ 	.short	(.L_15 - .L_14)
.L_14:
        /*001c*/ 	.word	0x00000000
        /*0020*/ 	.short	0x0006
        /*0022*/ 	.short	0x0030
        /*0024*/ 	.byte	0x00, 0xf4, 0x21, 0x00


	//----- nvinfo : EIATTR_KPARAM_INFO
	.align		4
.L_15:
        /*0028*/ 	.byte	0x04, 0x17
        /*002a*/ 	.short	(.L_17 - .L_16)
.L_16:
        /*002c*/ 	.word	0x00000000
        /*0030*/ 	.short	0x0005
        /*0032*/ 	.short	0x0028
        /*0034*/ 	.byte	0x00, 0xf4, 0x21, 0x00


	//----- nvinfo : EIATTR_KPARAM_INFO
	.align		4
.L_17:
        /*0038*/ 	.byte	0x04, 0x17
        /*003a*/ 	.short	(.L_19 - .L_18)
.L_18:
        /*003c*/ 	.word	0x00000000
        /*0040*/ 	.short	0x0004
        /*0042*/ 	.short	0x0020
        /*0044*/ 	.byte	0x00, 0xf4, 0x21, 0x00


	//----- nvinfo : EIATTR_KPARAM_INFO
	.align		4
.L_19:
        /*0048*/ 	.byte	0x04, 0x17
        /*004a*/ 	.short	(.L_21 - .L_20)
.L_20:
        /*004c*/ 	.word	0x00000000
        /*0050*/ 	.short	0x0003
        /*0052*/ 	.short	0x0018
        /*0054*/ 	.byte	0x00, 0xf4, 0x21, 0x00


	//----- nvinfo : EIATTR_KPARAM_INFO
	.align		4
.L_21:
        /*0058*/ 	.byte	0x04, 0x17
        /*005a*/ 	.short	(.L_23 - .L_22)
.L_22:
        /*005c*/ 	.word	0x00000000
        /*0060*/ 	.short	0x0002
        /*0062*/ 	.short	0x0010
        /*0064*/ 	.byte	0x00, 0xf4, 0x21, 0x00


	//----- nvinfo : EIATTR_KPARAM_INFO
	.align		4
.L_23:
        /*0068*/ 	.byte	0x04, 0x17
        /*006a*/ 	.short	(.L_25 - .L_24)
.L_24:
        /*006c*/ 	.word	0x00000000
        /*0070*/ 	.short	0x0001
        /*0072*/ 	.short	0x0008
        /*0074*/ 	.byte	0x00, 0xf4, 0x21, 0x00


	//----- nvinfo : EIATTR_KPARAM_INFO
	.align		4
.L_25:
        /*0078*/ 	.byte	0x04, 0x17
        /*007a*/ 	.short	(.L_27 - .L_26)
.L_26:
        /*007c*/ 	.word	0x00000000
        /*0080*/ 	.short	0x0000
        /*0082*/ 	.short	0x0000
        /*0084*/ 	.byte	0x00, 0xf4, 0x21, 0x00


	//----- nvinfo : EIATTR_SPARSE_MMA_MASK
	.align		4
.L_27:
        /*0088*/ 	.byte	0x03, 0x50
        /*008a*/ 	.short	0x0000


	//----- nvinfo : EIATTR_MAXREG_COUNT
	.align		4
        /*008c*/ 	.byte	0x03, 0x1b
        /*008e*/ 	.short	0x00ff


	//----- nvinfo : EIATTR_EXIT_INSTR_OFFSETS
	.align		4
        /*0090*/ 	.byte	0x04, 0x1c
        /*0092*/ 	.short	(.L_29 - .L_28)


	//   ....[0]....
.L_28:
        /*0094*/ 	.word	0x000008a0


	//   ....[1]....
        /*0098*/ 	.word	0x000008c0


	//----- nvinfo : EIATTR_REQNTID
	.align		4
.L_29:
        /*009c*/ 	.byte	0x04, 0x10
        /*009e*/ 	.short	(.L_31 - .L_30)
.L_30:
        /*00a0*/ 	.word	0x00000080
        /*00a4*/ 	.word	0x00000001
        /*00a8*/ 	.word	0x00000001


	//----- nvinfo : EIATTR_CRS_STACK_SIZE
	.align		4
.L_31:
        /*00ac*/ 	.byte	0x04, 0x1e
        /*00ae*/ 	.short	(.L_33 - .L_32)
.L_32:
        /*00b0*/ 	.word	0x00000000


	//----- nvinfo : EIATTR_CBANK_PARAM_SIZE
	.align		4
.L_33:
        /*00b4*/ 	.byte	0x03, 0x19
        /*00b6*/ 	.short	0x003c


	//----- nvinfo : EIATTR_PARAM_CBANK
	.align		4
        /*00b8*/ 	.byte	0x04, 0x0a
        /*00ba*/ 	.short	(.L_35 - .L_34)
	.align		4
.L_34:
        /*00bc*/ 	.word	index@(.nv.constant0.triton_poi_fused_add_convolution_mul_pow_reciprocal_sin_view_16)
        /*00c0*/ 	.short	0x0210
        /*00c2*/ 	.short	0x003c


	//----- nvinfo : EIATTR_SW_WAR
	.align		4
.L_35:
        /*00c4*/ 	.byte	0x04, 0x36
        /*00c6*/ 	.short	(.L_37 - .L_36)
.L_36:
        /*00c8*/ 	.word	0x00000008
.L_37:


//--------------------- .nv.callgraph             --------------------------
	.section	.nv.callgraph,"",@"SHT_CUDA_CALLGRAPH"
	.align	4
	.sectionentsize	8
	.align		4
        /*0000*/ 	.word	0x00000000
	.align		4
        /*0004*/ 	.word	0xffffffff
	.align		4
        /*0008*/ 	.word	0x00000000
	.align		4
        /*000c*/ 	.word	0xfffffffe
	.align		4
        /*0010*/ 	.word	0x00000000
	.align		4
        /*0014*/ 	.word	0xfffffffd
	.align		4
        /*0018*/ 	.word	0x00000000
	.align		4
        /*001c*/ 	.word	0xfffffffc


//--------------------- .nv.constant4             --------------------------
	.section	.nv.constant4,"a",@progbits
	.align	8
	.align		8
.nv.constant4:
        /*0000*/ 	.dword	_$_str
	.align		8
        /*0008*/ 	.dword	__cudart_i2opi_f


//--------------------- .text.triton_poi_fused_add_convolution_mul_pow_reciprocal_sin_view_16 --------------------------
	.section	.text.triton_poi_fused_add_convolution_mul_pow_reciprocal_sin_view_16,"ax",@progbits
	.align	128
        .global         triton_poi_fused_add_convolution_mul_pow_reciprocal_sin_view_16
        .type           triton_poi_fused_add_convolution_mul_pow_reciprocal_sin_view_16,@function
        .size           triton_poi_fused_add_convolution_mul_pow_reciprocal_sin_view_16,(.L_x_4 - triton_poi_fused_add_convolution_mul_pow_reciprocal_sin_view_16)
        .other          triton_poi_fused_add_convolution_mul_pow_reciprocal_sin_view_16,@"STO_CUDA_ENTRY STV_DEFAULT"
triton_poi_fused_add_convolution_mul_pow_reciprocal_sin_view_16:
.text.triton_poi_fused_add_convolution_mul_pow_reciprocal_sin_view_16:
[----:B------:R-:W0:Y:S01]  /*0000*/  LDC R1, c[0x0][0x28] ;  /* 0x00000a00ff017b82 */ /* 0x000e220000000800 */
[----:B------:R-:W1:Y:S07]  /*0010*/  S2R R8, SR_TID.X ;  /* 0x0000000000087919 */ /* 0x000e6e0000002100 */
[----:B------:R-:W2:Y:S01]  /*0020*/  LDC.64 R4, c[0x0][0x210] ;  /* 0x00008400ff047b82 */ /* 0x000ea20000000a00 */
[----:B------:R-:W-:Y:S01]  /*0030*/  IMAD.MOV.U32 R0, RZ, RZ, RZ ;  /* 0x000000ffff007224 */ /* 0x000fe200078e00ff */
[----:B------:R-:W-:Y:S01]  /*0040*/  ULDC.64 UR4, c[0x0][0x208] ;  /* 0x0000820000047ab9 */ /* 0x000fe20000000a00 */
[----:B------:R-:W3:Y:S01]  /*0050*/  S2R R9, SR_CTAID.X ;  /* 0x0000000000097919 */ /* 0x000ee20000002500 */
[----:B------:R-:W-:-:S02]  /*0060*/  IMAD.MOV.U32 R10, RZ, RZ, RZ ;  /* 0x000000ffff0a7224 */ /* 0x000fc400078e00ff */
[----:B0-----:R-:W-:Y:S02]  /*0070*/  VIADD R1, R1, 0xffffffe0 ;  /* 0xffffffe001017836 */ /* 0x001fe40000000000 */
[----:B------:R-:W0:Y:S08]  /*0080*/  LDC.64 R6, c[0x0][0x218] ;  /* 0x00008600ff067b82 */ /* 0x000e300000000a00 */
[----:B------:R-:W4:Y:S08]  /*0090*/  LDC.64 R12, c[0x0][0x220] ;  /* 0x00008800ff0c7b82 */ /* 0x000f300000000a00 */
[----:B------:R-:W5:Y:S01]  /*00a0*/  LDC.64 R2, c[0x0][0x228] ;  /* 0x00008a00ff027b82 */ /* 0x000f620000000a00 */
[----:B-1----:R-:W-:-:S07]  /*00b0*/  LOP3.LUT R8, R8, 0x7f, RZ, 0xc0, !PT ;  /* 0x0000007f08087812 */ /* 0x002fce00078ec0ff */
[----:B------:R-:W1:Y:S01]  /*00c0*/  LDC.64 R14, c[0x0][0x230] ;  /* 0x00008c00ff0e7b82 */ /* 0x000e620000000a00 */
[----:B---3--:R-:W-:Y:S01]  /*00d0*/  IMAD R8, R9, 0x80, R8 ;  /* 0x0000008009087824 */ /* 0x008fe200078e0208 */
[----:B------:R-:W-:-:S03]  /*00e0*/  HFMA2.MMA R9, -RZ, RZ, 0, 0 ;  /* 0x00000000ff097435 */ /* 0x000fc600000001ff */
[C---:B--2---:R-:W-:Y:S01]  /*00f0*/  IMAD.WIDE R4, R8.reuse, 0x4, R4 ;  /* 0x0000000408047825 */ /* 0x044fe200078e0204 */
[----:B------:R-:W-:-:S03]  /*0100*/  ISETP.GE.AND P1, PT, R8, 0x100, PT ;  /* 0x000001000800780c */ /* 0x000fc60003f26270 */
[----:B0-----:R-:W-:-:S04]  /*0110*/  IMAD.WIDE R6, R8, 0x4, R6 ;  /* 0x0000000408067825 */ /* 0x001fc800078e0206 */
[----:B----4-:R-:W-:Y:S01]  /*0120*/  IMAD.WIDE R12, R8, 0x4, R12 ;  /* 0x00000004080c7825 */ /* 0x010fe200078e020c */
[----:B-----5:R-:W2:Y:S05]  /*0130*/  LDG.E R3, desc[UR4][R2.64] ;  /* 0x0000000402037981 */ /* 0x020eaa000c1e1900 */
[----:B------:R-:W3:Y:S04]  /*0140*/  @!P1 LDG.E R0, desc[UR4][R4.64] ;  /* 0x0000000404009981 */ /* 0x000ee8000c1e1900 */
[----:B------:R-:W3:Y:S04]  /*0150*/  @!P1 LDG.E R9, desc[UR4][R6.64] ;  /* 0x0000000406099981 */ /* 0x000ee8000c1e1900 */
[----:B------:R-:W2:Y:S04]  /*0160*/  @!P1 LDG.E R10, desc[UR4][R12.64] ;  /* 0x000000040c0a9981 */ /* 0x000ea8000c1e1900 */
[----:B-1----:R-:W4:Y:S01]  /*0170*/  LDG.E R14, desc[UR4][R14.64] ;  /* 0x000000040e0e7981 */ /* 0x002f22000c1e1900 */
[----:B------:R-:W-:Y:S01]  /*0180*/  BSSY B0, `(.L_x_0) ;  /* 0x000004b000007945 */ /* 0x000fe20003800000 */
[----:B---3--:R-:W-:Y:S01]  /*0190*/  FADD R9, R9, R0 ;  /* 0x0000000009097221 */ /* 0x008fe20000000000 */
[----:B--2---:R-:W-:-:S04]  /*01a0*/  FADD R10, R3, R10 ;  /* 0x0000000a030a7221 */ /* 0x004fc80000000000 */
[----:B------:R-:W-:-:S04]  /*01b0*/  FADD R9, R9, R10 ;  /* 0x0000000a09097221 */ /* 0x000fc80000000000 */
[----:B----4-:R-:W-:-:S04]  /*01c0*/  FMUL R10, R14, R9 ;  /* 0x000000090e0a7220 */ /* 0x010fc80000400000 */
[----:B------:R-:W-:-:S04]  /*01d0*/  FMUL R0, R10, 0.63661974668502807617 ;  /* 0x3f22f9830a007820 */ /* 0x000fc80000400000 */
[----:B------:R-:W0:Y:S01]  /*01e0*/  F2I.FTZ.NTZ R16, R0 ;  /* 0x0000000000107305 */ /* 0x000e220000213100 */
[----:B------:R-:W-:-:S05]  /*01f0*/  FADD.FTZ R6, |R10|, -RZ ;  /* 0x800000ff0a067221 */ /* 0x000fca0000010200 */
[----:B------:R-:W-:Y:S02]  /*0200*/  FSETP.GE.AND P0, PT, R6, 105615, PT ;  /* 0x47ce47800600780b */ /* 0x000fe40003f06000 */
[----:B0-----:R-:W-:-:S05]  /*0210*/  I2FP.F32.S32 R5, R16 ;  /* 0x0000001000057245 */ /* 0x001fca0000201400 */
[----:B------:R-:W-:-:S04]  /*0220*/  FFMA.FTZ R4, R5, -1.5707962512969970703, R10 ;  /* 0xbfc90fda05047823 */ /* 0x000fc8000001000a */
[----:B------:R-:W-:Y:S01]  /*0230*/  FFMA.FTZ R4, R5, -7.5497894158615963534e-08, R4 ;  /* 0xb3a2216805047823 */ /* 0x000fe20000010004 */
[----:B------:R-:W-:-:S03]  /*0240*/  FADD R11, R14, 9.9999997171806853657e-10 ;  /* 0x3089705f0e0b7421 */ /* 0x000fc60000000000 */
[----:B------:R-:W-:Y:S01]  /*0250*/  FFMA.FTZ R2, R5, -5.3903029534742383927e-15, R4 ;  /* 0xa7c234c505027823 */ /* 0x000fe20000010004 */
[----:B------:R-:W-:Y:S06]  /*0260*/  @!P0 BRA `(.L_x_1) ;  /* 0x0000000000f08947 */ /* 0x000fec0003800000 */
[----:B------:R-:W-:-:S13]  /*0270*/  FSETP.NEU.AND P0, PT, R6, +INF , PT ;  /* 0x7f8000000600780b */ /* 0x000fda0003f0d000 */
[----:B------:R-:W-:Y:S01]  /*0280*/  @!P0 FMUL.FTZ R2, RZ, R10 ;  /* 0x0000000aff028220 */ /* 0x000fe20000410000 */
[----:B------:R-:W-:Y:S01]  /*0290*/  @!P0 IMAD.MOV.U32 R16, RZ, RZ, RZ ;  /* 0x000000ffff108224 */ /* 0x000fe200078e00ff */
[----:B------:R-:W-:Y:S06]  /*02a0*/  @!P0 BRA `(.L_x_1) ;  /* 0x0000000000e08947 */ /* 0x000fec0003800000 */
[----:B------:R-:W-:Y:S01]  /*02b0*/  SHF.R.U32.HI R15, RZ, 0x17, R10 ;  /* 0x00000017ff0f7819 */ /* 0x000fe2000001160a */
[----:B------:R-:W-:Y:S01]  /*02c0*/  IMAD.SHL.U32 R3, R10, 0x100, RZ ;  /* 0x000001000a037824 */ /* 0x000fe200078e00ff */
[----:B------:R-:W-:Y:S01]  /*02d0*/  HFMA2.MMA R14, -RZ, RZ, 0, 0 ;  /* 0x00000000ff0e7435 */ /* 0x000fe200000001ff */
[----:B------:R-:W-:Y:S01]  /*02e0*/  MOV R0, RZ ;  /* 0x000000ff00007202 */ /* 0x000fe20000000f00 */
[----:B------:R-:W-:Y:S01]  /*02f0*/  IMAD.MOV.U32 R5, RZ, RZ, RZ ;  /* 0x000000ffff057224 */ /* 0x000fe200078e00ff */
[----:B------:R-:W-:Y:S01]  /*0300*/  LOP3.LUT R2, R15, 0xe0, RZ, 0xc0, !PT ;  /* 0x000000e00f027812 */ /* 0x000fe200078ec0ff */
[----:B------:R-:W-:Y:S01]  /*0310*/  ULDC.64 UR6, c[0x4][0x8] ;  /* 0x0100020000067ab9 */ /* 0x000fe20000000a00 */
[----:B------:R-:W-:-:S03]  /*0320*/  LOP3.LUT R3, R3, 0x80000000, RZ, 0xfc, !PT ;  /* 0x8000000003037812 */ /* 0x000fc600078efcff */
[----:B------:R-:W-:Y:S02]  /*0330*/  VIADD R4, R2, 0xffffff80 ;  /* 0xffffff8002047836 */ /* 0x000fe40000000000 */
[----:B------:R-:W-:-:S03]  /*0340*/  IMAD.MOV.U32 R2, RZ, RZ, R1 ;  /* 0x000000ffff027224 */ /* 0x000fc600078e0001 */
[----:B------:R-:W-:-:S07]  /*0350*/  SHF.R.U32.HI R4, RZ, 0x5, R4 ;  /* 0x00000005ff047819 */ /* 0x000fce0000011604 */
.L_x_2:
[----:B------:R-:W-:-:S04]  /*0360*/  IADD3 R12, P0, R5, UR6, RZ ;  /* 0x00000006050c7c10 */ /* 0x000fc8000ff1e0ff */
[----:B------:R-:W-:-:S06]  /*0370*/  IADD3.X R13, R14, UR7, RZ, P0, !PT ;  /* 0x000000070e0d7c10 */ /* 0x000fcc00087fe4ff */
[----:B------:R-:W2:Y:S01]  /*0380*/  LDG.E.CONSTANT R13, desc[UR4][R12.64] ;  /* 0x000000040c0d7981 */ /* 0x000ea2000c1e9900 */
[----:B------:R-:W-:Y:S01]  /*0390*/  IADD3 R5, P2, R5, 0x4, RZ ;  /* 0x0000000405057810 */ /* 0x000fe20007f5e0ff */
[----:B------:R-:W-:Y:S01]  /*03a0*/  IMAD.MOV.U32 R6, RZ, RZ, R0 ;  /* 0x000000ffff067224 */ /* 0x000fe200078e0000 */
[----:B------:R-:W-:Y:S02]  /*03b0*/  MOV R7, RZ ;  /* 0x000000ff00077202 */ /* 0x000fe40000000f00 */
[----:B------:R-:W-:Y:S01]  /*03c0*/  ISETP.NE.U32.AND P0, PT, R5, 0x18, PT ;  /* 0x000000180500780c */ /* 0x000fe20003f05070 */
[----:B------:R-:W-:-:S05]  /*03d0*/  IMAD.X R14, RZ, RZ, R14, P2 ;  /* 0x000000ffff0e7224 */ /* 0x000fca00010e060e */
[----:B------:R-:W-:Y:S01]  /*03e0*/  ISETP.NE.AND.EX P0, PT, R14, RZ, PT, P0 ;  /* 0x000000ff0e00720c */ /* 0x000fe20003f05300 */
[----:B--2---:R-:W-:-:S04]  /*03f0*/  IMAD.WIDE.U32 R6, R3, R13, R6 ;  /* 0x0000000d03067225 */ /* 0x004fc800078e0006 */
[----:B------:R-:W-:Y:S01]  /*0400*/  IMAD.MOV.U32 R0, RZ, RZ, R7 ;  /* 0x000000ffff007224 */ /* 0x000fe200078e0007 */
[----:B------:R0:W-:Y:S02]  /*0410*/  STL [R2], R6 ;  /* 0x0000000602007387 */ /* 0x0001e40000100800 */
[----:B0-----:R-:W-:-:S05]  /*0420*/  IADD3 R2, R2, 0x4, RZ ;  /* 0x0000000402027810 */ /* 0x001fca0007ffe0ff */
[----:B------:R-:W-:Y:S05]  /*0430*/  @P0 BRA `(.L_x_2) ;  /* 0xfffffffc00c80947 */ /* 0x000fea000383ffff */
[----:B------:R-:W-:Y:S01]  /*0440*/  LOP3.LUT P0, R6, R15, 0x1f, RZ, 0xc0, !PT ;  /* 0x0000001f0f067812 */ /* 0x000fe2000780c0ff */
[----:B------:R-:W-:Y:S01]  /*0450*/  IMAD R12, R4, -0x4, R1 ;  /* 0xfffffffc040c7824 */ /* 0x000fe200078e0201 */
[----:B------:R0:W-:Y:S04]  /*0460*/  STL [R1+0x18], R0 ;  /* 0x0000180001007387 */ /* 0x0001e80000100800 */
[----:B------:R-:W2:Y:S04]  /*0470*/  LDL R2, [R12+0x18] ;  /* 0x000018000c027983 */ /* 0x000ea80000100800 */
[----:B------:R-:W3:Y:S04]  /*0480*/  LDL R3, [R12+0x14] ;  /* 0x000014000c037983 */ /* 0x000ee80000100800 */
[----:B------:R-:W4:Y:S01]  /*0490*/  @P0 LDL R7, [R12+0x10] ;  /* 0x000010000c070983 */ /* 0x000f220000100800 */
[----:B------:R-:W-:Y:S01]  /*04a0*/  @P0 IADD3 R4, -R6, 0x20, RZ ;  /* 0x0000002006040810 */ /* 0x000fe20007ffe1ff */
[----:B------:R-:W-:Y:S01]  /*04b0*/  UMOV UR6, 0x54442d19 ;  /* 0x54442d1900067882 */ /* 0x000fe20000000000 */
[----:B------:R-:W-:Y:S01]  /*04c0*/  UMOV UR7, 0x3bf921fb ;  /* 0x3bf921fb00077882 */ /* 0x000fe20000000000 */
[----:B--2---:R-:W-:-:S02]  /*04d0*/  @P0 SHF.L.U32 R5, R2, R6, RZ ;  /* 0x0000000602050219 */ /* 0x004fc400000006ff */
[----:B---3--:R-:W-:Y:S02]  /*04e0*/  @P0 SHF.L.U32 R6, R3, R6, RZ ;  /* 0x0000000603060219 */ /* 0x008fe400000006ff */
[-C--:B----4-:R-:W-:Y:S02]  /*04f0*/  @P0 SHF.R.U32.HI R7, RZ, R4.reuse, R7 ;  /* 0x00000004ff070219 */ /* 0x090fe40000011607 */
[----:B------:R-:W-:-:S03]  /*0500*/  @P0 SHF.R.U32.HI R4, RZ, R4, R3 ;  /* 0x00000004ff040219 */ /* 0x000fc60000011603 */
[----:B------:R-:W-:Y:S02]  /*0510*/  @P0 IMAD.IADD R3, R6, 0x1, R7 ;  /* 0x0000000106030824 */ /* 0x000fe400078e0207 */
[----:B------:R-:W-:-:S05]  /*0520*/  @P0 IMAD.IADD R2, R5, 0x1, R4 ;  /* 0x0000000105020824 */ /* 0x000fca00078e0204 */
[C---:B------:R-:W-:Y:S02]  /*0530*/  SHF.L.W.U32.HI R13, R3.reuse, 0x2, R2 ;  /* 0x00000002030d7819 */ /* 0x040fe40000010e02 */
[----:B------:R-:W-:Y:S02]  /*0540*/  SHF.L.U32 R3, R3, 0x2, RZ ;  /* 0x0000000203037819 */ /* 0x000fe400000006ff */
[----:B0-----:R-:W-:-:S04]  /*0550*/  SHF.R.S32.HI R0, RZ, 0x1f, R13 ;  /* 0x0000001fff007819 */ /* 0x001fc8000001140d */
[C---:B------:R-:W-:Y:S02]  /*0560*/  LOP3.LUT R6, R0.reuse, R3, RZ, 0x3c, !PT ;  /* 0x0000000300067212 */ /* 0x040fe400078e3cff */
[----:B------:R-:W-:-:S04]  /*0570*/  LOP3.LUT R7, R0, R13, RZ, 0x3c, !PT ;  /* 0x0000000d00077212 */ /* 0x000fc800078e3cff */
[----:B------:R-:W0:Y:S01]  /*0580*/  I2F.F64.S64 R4, R6 ;  /* 0x0000000600047312 */ /* 0x000e220000301c00 */
[----:B------:R-:W-:Y:S02]  /*0590*/  ISETP.GE.AND P0, PT, R10, RZ, PT ;  /* 0x000000ff0a00720c */ /* 0x000fe40003f06270 */
[----:B------:R-:W-:Y:S01]  /*05a0*/  SHF.R.U32.HI R2, RZ, 0x1e, R2 ;  /* 0x0000001eff027819 */ /* 0x000fe20000011602 */
[----:B0-----:R-:W-:-:S03]  /*05b0*/  DMUL R4, R4, UR6 ;  /* 0x0000000604047c28 */ /* 0x001fc60008000000 */
[C---:B------:R-:W-:Y:S02]  /*05c0*/  LEA.HI R16, R13.reuse, R2, RZ, 0x1 ;  /* 0x000000020d107211 */ /* 0x040fe400078f08ff */
[----:B------:R-:W-:-:S05]  /*05d0*/  LOP3.LUT R10, R13, R10, RZ, 0x3c, !PT ;  /* 0x0000000a0d0a7212 */ /* 0x000fca00078e3cff */
[----:B------:R-:W0:Y:S01]  /*05e0*/  F2F.F32.F64 R4, R4 ;  /* 0x0000000400047310 */ /* 0x000e220000301000 */
[----:B------:R-:W-:Y:S01]  /*05f0*/  ISETP.GE.AND P2, PT, R10, RZ, PT ;  /* 0x000000ff0a00720c */ /* 0x000fe20003f46270 */
[----:B------:R-:W-:-:S04]  /*0600*/  IMAD.MOV R0, RZ, RZ, -R16 ;  /* 0x000000ffff007224 */ /* 0x000fc800078e0a10 */
[----:B------:R-:W-:Y:S01]  /*0610*/  @!P0 IMAD.MOV.U32 R16, RZ, RZ, R0 ;  /* 0x000000ffff108224 */ /* 0x000fe200078e0000 */
[----:B0-----:R-:W-:-:S07]  /*0620*/  FSEL R2, -R4, R4, !P2 ;  /* 0x0000000404027208 */ /* 0x001fce0005000100 */
.L_x_1:
[----:B------:R-:W-:Y:S05]  /*0630*/  BSYNC B0 ;  /* 0x0000000000007941 */ /* 0x000fea0003800000 */
.L_x_0:
[----:B------:R-:W-:Y:S01]  /*0640*/  LOP3.LUT R0, R16, 0x1, RZ, 0xc0, !PT ;  /* 0x0000000110007812 */ /* 0x000fe200078ec0ff */
[----:B------:R-:W-:Y:S01]  /*0650*/  HFMA2.MMA R5, -RZ, RZ, -1.541015625, -0.052001953125 ;  /* 0xbe2aaaa8ff057435 */ /* 0x000fe200000001ff */
[C---:B------:R-:W-:Y:S01]  /*0660*/  FSETP.GT.AND P3, PT, |R11|.reuse, 8.50705917302346158658e+37, PT ;  /* 0x7e8000000b00780b */ /* 0x040fe20003f64200 */
[----:B------:R-:W-:Y:S01]  /*0670*/  IMAD.MOV.U32 R4, RZ, RZ, 0x3c0885e4 ;  /* 0x3c0885e4ff047424 */ /* 0x000fe200078e00ff */
[----:B------:R-:W-:Y:S01]  /*0680*/  ISETP.NE.U32.AND P4, PT, R0, 0x1, PT ;  /* 0x000000010000780c */ /* 0x000fe20003f85070 */
[----:B------:R-:W-:Y:S01]  /*0690*/  FMUL.FTZ R0, R2, R2 ;  /* 0x0000000202007220 */ /* 0x000fe20000410000 */
[----:B------:R-:W-:Y:S01]  /*06a0*/  FSETP.GEU.AND P2, PT, |R11|, 1.175494350822287508e-38, PT ;  /* 0x008000000b00780b */ /* 0x000fe20003f4e200 */
[----:B------:R-:W-:Y:S01]  /*06b0*/  ULDC.64 UR6, c[0x0][0x238] ;  /* 0x00008e0000067ab9 */ /* 0x000fe20000000a00 */
[----:B------:R-:W-:Y:S02]  /*06c0*/  MOV R3, 0xb94d4153 ;  /* 0xb94d415300037802 */ /* 0x000fe40000000f00 */
[----:B------:R-:W-:-:S02]  /*06d0*/  LOP3.LUT P0, RZ, R16, 0x2, RZ, 0xc0, !PT ;  /* 0x0000000210ff7812 */ /* 0x000fc4000780c0ff */
[----:B------:R-:W-:-:S03]  /*06e0*/  FSEL R6, R2, 1, P4 ;  /* 0x3f80000002067808 */ /* 0x000fc60002000000 */
[----:B------:R-:W-:Y:S02]  /*06f0*/  @P3 FMUL R11, R11, 0.25 ;  /* 0x3e8000000b0b3820 */ /* 0x000fe40000400000 */
[----:B------:R-:W-:Y:S02]  /*0700*/  @!P4 IMAD.MOV.U32 R7, RZ, RZ, 0x37cbac00 ;  /* 0x37cbac00ff07c424 */ /* 0x000fe400078e00ff */
[C---:B------:R-:W-:Y:S01]  /*0710*/  FFMA.FTZ R13, R0.reuse, R6, RZ ;  /* 0x00000006000d7223 */ /* 0x040fe200000100ff */
[----:B------:R-:W-:Y:S02]  /*0720*/  @!P4 IMAD.MOV.U32 R4, RZ, RZ, 0x3d2aaabb ;  /* 0x3d2aaabbff04c424 */ /* 0x000fe400078e00ff */
[----:B------:R-:W-:Y:S01]  /*0730*/  @!P2 FMUL R11, R11, 16777216 ;  /* 0x4b8000000b0ba820 */ /* 0x000fe20000400000 */
[----:B------:R-:W-:Y:S01]  /*0740*/  @!P4 FFMA.FTZ R3, R0, R7, -0.0013887860113754868507 ;  /* 0xbab607ed0003c423 */ /* 0x000fe20000010007 */
[----:B------:R-:W-:Y:S02]  /*0750*/  @!P4 IMAD.MOV.U32 R5, RZ, RZ, -0x41000001 ;  /* 0xbeffffffff05c424 */ /* 0x000fe400078e00ff */
[----:B------:R-:W-:-:S02]  /*0760*/  IMAD.SHL.U32 R7, R8, 0x4, RZ ;  /* 0x0000000408077824 */ /* 0x000fc400078e00ff */
[C---:B------:R-:W-:Y:S01]  /*0770*/  FFMA.FTZ R4, R0.reuse, R3, R4 ;  /* 0x0000000300047223 */ /* 0x040fe20000010004 */
[----:B------:R-:W0:Y:S01]  /*0780*/  MUFU.RCP R11, R11 ;  /* 0x0000000b000b7308 */ /* 0x000e220000001000 */
[----:B------:R-:W-:Y:S02]  /*0790*/  SHF.R.S32.HI R3, RZ, 0x1f, R8 ;  /* 0x0000001fff037819 */ /* 0x000fe40000011408 */
[----:B------:R-:W-:Y:S01]  /*07a0*/  FFMA.FTZ R5, R0, R4, R5 ;  /* 0x0000000400057223 */ /* 0x000fe20000010005 */
[----:B------:R-:W-:Y:S02]  /*07b0*/  MOV R4, 0x3e800000 ;  /* 0x3e80000000047802 */ /* 0x000fe40000000f00 */
[----:B------:R-:W-:Y:S01]  /*07c0*/  SHF.L.U64.HI R8, R8, 0x2, R3 ;  /* 0x0000000208087819 */ /* 0x000fe20000010203 */
[----:B------:R-:W-:Y:S01]  /*07d0*/  FFMA.FTZ R0, R13, R5, R6 ;  /* 0x000000050d007223 */ /* 0x000fe20000010006 */
[----:B------:R-:W-:Y:S02]  /*07e0*/  FSEL R4, R4, 1, P3 ;  /* 0x3f80000004047808 */ /* 0x000fe40001800000 */
[----:B------:R-:W-:Y:S01]  /*07f0*/  IADD3 R2, P3, R7, UR6, RZ ;  /* 0x0000000607027c10 */ /* 0x000fe2000ff7e0ff */
[----:B------:R-:W-:-:S02]  /*0800*/  @P0 FFMA.FTZ R0, R0, -1, RZ ;  /* 0xbf80000000000823 */ /* 0x000fc400000100ff */
[----:B------:R-:W-:Y:S01]  /*0810*/  @!P2 FMUL R4, R4, 16777216 ;  /* 0x4b8000000404a820 */ /* 0x000fe20000400000 */
[----:B------:R-:W-:Y:S01]  /*0820*/  IADD3.X R3, R8, UR7, RZ, P3, !PT ;  /* 0x0000000708037c10 */ /* 0x000fe20009ffe4ff */
[----:B------:R-:W-:Y:S01]  /*0830*/  ULDC.64 UR6, c[0x0][0x240] ;  /* 0x0000900000067ab9 */ /* 0x000fe20000000a00 */
[----:B------:R-:W-:Y:S01]  /*0840*/  FMUL R0, R0, R0 ;  /* 0x0000000000007220 */ /* 0x000fe20000400000 */
[----:B0-----:R-:W-:Y:S01]  /*0850*/  FMUL R6, R11, R4 ;  /* 0x000000040b067220 */ /* 0x001fe20000400000 */
[----:B------:R-:W-:Y:S01]  /*0860*/  IADD3 R4, P0, R7, UR6, RZ ;  /* 0x0000000607047c10 */ /* 0x000fe2000ff1e0ff */
[----:B------:R0:W-:Y:S02]  /*0870*/  @!P1 STG.E desc[UR4][R2.64], R9 ;  /* 0x0000000902009986 */ /* 0x0001e4000c101904 */
[----:B------:R-:W-:Y:S01]  /*0880*/  FFMA R7, R6, R0, R9 ;  /* 0x0000000006077223 */ /* 0x000fe20000000009 */
[----:B------:R-:W-:Y:S01]  /*0890*/  IADD3.X R5, R8, UR7, RZ, P0, !PT ;  /* 0x0000000708057c10 */ /* 0x000fe200087fe4ff */
[----:B------:R-:W-:Y:S08]  /*08a0*/  @P1 EXIT ;  /* 0x000000000000194d */ /* 0x000ff00003800000 */
[----:B------:R-:W-:Y:S01]  /*08b0*/  STG.E desc[UR4][R4.64], R7 ;  /* 0x0000000704007986 */ /* 0x000fe2000c101904 */
[----:B------:R-:W-:Y:S05]  /*08c0*/  EXIT ;  /* 0x000000000000794d */ /* 0x000fea0003800000 */
.L_x_3:
[----:B------:R-:W-:-:S00]  /*08d0*/  BRA `(.L_x_3) ;  /* 0xfffffffc00fc7947 */ /* 0x000fc0000383ffff */
[----:B------:R-:W-:-:S00]  /*08e0*/  NOP ;  /* 0x0000000000007918 */ /* 0x000fc00000000000 */
        /* <DEDUP_REMOVED lines=9> */
.L_x_4:


//--------------------- .nv.global.init           --------------------------
	.section	.nv.global.init,"aw",@progbits
	.align	4
.nv.global.init:
	.type		__cudart_i2opi_f,@object
	.size		__cudart_i2opi_f,(_$_str - __cudart_i2opi_f)
__cudart_i2opi_f:
        /*0000*/ 	.byte	0x41, 0x90, 0x43, 0x3c, 0x99, 0x95, 0x62, 0xdb, 0xc0, 0xdd, 0x34, 0xf5, 0xd1, 0x57, 0x27, 0xfc
        /*0010*/ 	.byte	0x29, 0x15, 0x44, 0x4e, 0x6e, 0x83, 0xf9, 0xa2
	.type		_$_str,@object
	.size		_$_str,(.L_0 - _$_str)
_$_str:
        /*0018*/ 	.byte	0x5f, 0x5f, 0x43, 0x55, 0x44, 0x41, 0x5f, 0x46, 0x54, 0x5a, 0x00
.L_0:


//--------------------- .nv.constant0.triton_poi_fused_add_convolution_mul_pow_reciprocal_sin_view_16 --------------------------
	.section	.nv.constant0.triton_poi_fused_add_convolution_mul_pow_reciprocal_sin_view_16,"a",@progbits
	.sectionflags	@""
	.align	4
.nv.constant0.triton_poi_fused_add_convolution_mul_pow_reciprocal_sin_view_16:
	.zero		588
